//
// Generated by NVIDIA NVVM Compiler
//
// Compiler Build ID: CL-36424714
// Cuda compilation tools, release 13.0, V13.0.88
// Based on NVVM 20.0.0
//

.version 9.0
.target sm_100
.address_size 64

	// .globl	_Z11convolutionPfS_S_iii

.visible .entry _Z11convolutionPfS_S_iii(
	.param .u64 .ptr .align 1 _Z11convolutionPfS_S_iii_param_0,
	.param .u64 .ptr .align 1 _Z11convolutionPfS_S_iii_param_1,
	.param .u64 .ptr .align 1 _Z11convolutionPfS_S_iii_param_2,
	.param .u32 _Z11convolutionPfS_S_iii_param_3,
	.param .u32 _Z11convolutionPfS_S_iii_param_4,
	.param .u32 _Z11convolutionPfS_S_iii_param_5
)
{
	.reg .pred 	%p<56>;
	.reg .b32 	%r<67>;
	.reg .b32 	%f<49>;
	.reg .b64 	%rd<23>;

	ld.param.u64 	%rd7, [_Z11convolutionPfS_S_iii_param_0];
	ld.param.u64 	%rd6, [_Z11convolutionPfS_S_iii_param_1];
	ld.param.u64 	%rd8, [_Z11convolutionPfS_S_iii_param_2];
	ld.param.u32 	%r33, [_Z11convolutionPfS_S_iii_param_3];
	ld.param.u32 	%r34, [_Z11convolutionPfS_S_iii_param_4];
	ld.param.u32 	%r35, [_Z11convolutionPfS_S_iii_param_5];
	cvta.to.global.u64 	%rd1, %rd7;
	cvta.to.global.u64 	%rd2, %rd8;
	mov.u32 	%r36, %ctaid.y;
	mov.u32 	%r37, %ntid.y;
	mov.u32 	%r38, %tid.y;
	mad.lo.s32 	%r1, %r36, %r37, %r38;
	mov.u32 	%r39, %ctaid.x;
	mov.u32 	%r40, %ntid.x;
	mov.u32 	%r41, %tid.x;
	mad.lo.s32 	%r2, %r39, %r40, %r41;
	shr.u32 	%r42, %r35, 31;
	add.s32 	%r43, %r35, %r42;
	shr.s32 	%r3, %r43, 1;
	neg.s32 	%r60, %r3;
	setp.lt.s32 	%p5, %r35, -1;
	mov.f32 	%f44, 0f00000000;
	@%p5 bra 	$L__BB0_27;
	abs.s32 	%r5, %r3;
	add.s32 	%r6, %r3, %r5;
	and.b32  	%r7, %r6, 3;
	sub.s32 	%r44, %r2, %r3;
	setp.gt.s32 	%p6, %r44, -1;
	setp.lt.s32 	%p7, %r44, %r34;
	and.pred  	%p1, %p6, %p7;
	sub.s32 	%r8, 1, %r3;
	add.s32 	%r45, %r8, %r2;
	setp.gt.s32 	%p8, %r45, -1;
	setp.lt.s32 	%p9, %r45, %r34;
	and.pred  	%p2, %p8, %p9;
	add.s32 	%r46, %r45, 1;
	setp.gt.s32 	%p10, %r46, -1;
	setp.lt.s32 	%p11, %r46, %r34;
	and.pred  	%p3, %p10, %p11;
	sub.s32 	%r9, 3, %r3;
	max.s32 	%r47, %r3, %r60;
	neg.s32 	%r10, %r47;
	mov.f32 	%f44, 0f00000000;
$L__BB0_2:
	neg.s32 	%r61, %r3;
	setp.eq.s32 	%p12, %r7, 3;
	add.s32 	%r48, %r60, %r3;
	mul.lo.s32 	%r13, %r48, %r35;
	add.s32 	%r49, %r60, %r1;
	setp.gt.s32 	%p13, %r49, -1;
	setp.lt.s32 	%p14, %r49, %r33;
	and.pred  	%p4, %p13, %p14;
	mul.lo.s32 	%r14, %r49, %r34;
	@%p12 bra 	$L__BB0_11;
	mul.wide.s32 	%rd9, %r13, 4;
	add.s64 	%rd3, %rd2, %rd9;
	ld.global.f32 	%f2, [%rd3];
	setp.neu.f32 	%p15, %f2, 0f00000000;
	and.pred  	%p16, %p15, %p4;
	and.pred  	%p17, %p16, %p1;
	add.s32 	%r50, %r14, %r2;
	sub.s32 	%r51, %r50, %r3;
	mul.wide.s32 	%rd10, %r51, 4;
	add.s64 	%rd4, %rd1, %rd10;
	not.pred 	%p18, %p17;
	@%p18 bra 	$L__BB0_5;
	ld.global.f32 	%f30, [%rd4];
	fma.rn.f32 	%f44, %f30, %f2, %f44;
$L__BB0_5:
	setp.eq.s32 	%p19, %r7, 0;
	mov.u32 	%r61, %r8;
	@%p19 bra 	$L__BB0_11;
	ld.global.f32 	%f5, [%rd3+4];
	setp.neu.f32 	%p20, %f5, 0f00000000;
	and.pred  	%p21, %p20, %p4;
	and.pred  	%p22, %p21, %p2;
	not.pred 	%p23, %p22;
	@%p23 bra 	$L__BB0_8;
	ld.global.f32 	%f31, [%rd4+4];
	fma.rn.f32 	%f44, %f31, %f5, %f44;
$L__BB0_8:
	sub.s32 	%r61, 2, %r3;
	setp.eq.s32 	%p24, %r7, 1;
	@%p24 bra 	$L__BB0_11;
	ld.global.f32 	%f8, [%rd3+8];
	setp.neu.f32 	%p25, %f8, 0f00000000;
	and.pred  	%p26, %p25, %p4;
	and.pred  	%p27, %p26, %p3;
	not.pred 	%p28, %p27;
	mov.u32 	%r61, %r9;
	@%p28 bra 	$L__BB0_11;
	ld.global.f32 	%f32, [%rd4+8];
	fma.rn.f32 	%f44, %f32, %f8, %f44;
	mov.u32 	%r61, %r9;
$L__BB0_11:
	setp.lt.u32 	%p29, %r6, 3;
	@%p29 bra 	$L__BB0_26;
	add.s32 	%r52, %r2, %r61;
	add.s32 	%r63, %r52, %r14;
	add.s32 	%r66, %r63, 3;
	add.s32 	%r65, %r52, 1;
	add.s32 	%r64, %r10, %r61;
	add.s32 	%r53, %r3, %r61;
	add.s32 	%r62, %r53, %r13;
$L__BB0_13:
	mul.wide.s32 	%rd11, %r62, 4;
	add.s64 	%rd5, %rd2, %rd11;
	ld.global.f32 	%f13, [%rd5];
	setp.eq.f32 	%p30, %f13, 0f00000000;
	@%p30 bra 	$L__BB0_16;
	add.s32 	%r54, %r65, -1;
	setp.gt.s32 	%p31, %r54, -1;
	setp.lt.s32 	%p32, %r54, %r34;
	and.pred  	%p33, %p31, %p32;
	and.pred  	%p34, %p4, %p33;
	not.pred 	%p35, %p34;
	@%p35 bra 	$L__BB0_16;
	mul.wide.s32 	%rd12, %r63, 4;
	add.s64 	%rd13, %rd1, %rd12;
	ld.global.f32 	%f33, [%rd13];
	fma.rn.f32 	%f44, %f33, %f13, %f44;
$L__BB0_16:
	ld.global.f32 	%f16, [%rd5+4];
	setp.eq.f32 	%p36, %f16, 0f00000000;
	@%p36 bra 	$L__BB0_19;
	setp.gt.s32 	%p37, %r65, -1;
	setp.lt.s32 	%p38, %r65, %r34;
	and.pred  	%p39, %p37, %p38;
	and.pred  	%p40, %p4, %p39;
	not.pred 	%p41, %p40;
	@%p41 bra 	$L__BB0_19;
	add.s32 	%r55, %r63, 1;
	mul.wide.s32 	%rd14, %r55, 4;
	add.s64 	%rd15, %rd1, %rd14;
	ld.global.f32 	%f34, [%rd15];
	fma.rn.f32 	%f44, %f34, %f16, %f44;
$L__BB0_19:
	ld.global.f32 	%f19, [%rd5+8];
	setp.eq.f32 	%p42, %f19, 0f00000000;
	@%p42 bra 	$L__BB0_22;
	add.s32 	%r56, %r65, 1;
	setp.gt.s32 	%p43, %r56, -1;
	setp.lt.s32 	%p44, %r56, %r34;
	and.pred  	%p45, %p43, %p44;
	and.pred  	%p46, %p4, %p45;
	not.pred 	%p47, %p46;
	@%p47 bra 	$L__BB0_22;
	add.s32 	%r57, %r63, 2;
	mul.wide.s32 	%rd16, %r57, 4;
	add.s64 	%rd17, %rd1, %rd16;
	ld.global.f32 	%f35, [%rd17];
	fma.rn.f32 	%f44, %f35, %f19, %f44;
$L__BB0_22:
	ld.global.f32 	%f22, [%rd5+12];
	setp.eq.f32 	%p48, %f22, 0f00000000;
	@%p48 bra 	$L__BB0_25;
	add.s32 	%r58, %r65, 2;
	setp.gt.s32 	%p49, %r58, -1;
	setp.lt.s32 	%p50, %r58, %r34;
	and.pred  	%p51, %p49, %p50;
	and.pred  	%p52, %p4, %p51;
	not.pred 	%p53, %p52;
	@%p53 bra 	$L__BB0_25;
	mul.wide.s32 	%rd18, %r66, 4;
	add.s64 	%rd19, %rd1, %rd18;
	ld.global.f32 	%f36, [%rd19];
	fma.rn.f32 	%f44, %f36, %f22, %f44;
$L__BB0_25:
	add.s32 	%r66, %r66, 4;
	add.s32 	%r65, %r65, 4;
	add.s32 	%r64, %r64, 4;
	add.s32 	%r63, %r63, 4;
	add.s32 	%r62, %r62, 4;
	setp.ne.s32 	%p54, %r64, 1;
	@%p54 bra 	$L__BB0_13;
$L__BB0_26:
	add.s32 	%r32, %r60, 1;
	setp.ne.s32 	%p55, %r60, %r5;
	mov.u32 	%r60, %r32;
	@%p55 bra 	$L__BB0_2;
$L__BB0_27:
	cvta.to.global.u64 	%rd20, %rd6;
	mad.lo.s32 	%r59, %r34, %r1, %r2;
	mul.wide.s32 	%rd21, %r59, 4;
	add.s64 	%rd22, %rd20, %rd21;
	st.global.f32 	[%rd22], %f44;
	ret;

}


// ===== COMPILED SASS (sm_100) =====

	.target	sm_100

	.elftype	@"ET_EXEC"


//--------------------- .note.nv.tkinfo           --------------------------
	.section	.note.nv.tkinfo,"",@"SHT_NOTE"
	.sectionflags	@"SHF_NOTE_NV_TKINFO"
	.tkinfo
        /*0018*/ 	.word	0x00000002
        /*0030*/ 	.string	""
        /*0030*/ 	.string	"ptxas"
        /*0030*/ 	.string	"Cuda compilation tools, release 13.0, V13.0.88"
        /*0030*/ 	.string	"Build cuda_13.0.r13.0/compiler.36424714_0"
        /*0030*/ 	.string	"-arch sm_100 -m 64 "



//--------------------- .note.nv.cuinfo           --------------------------
	.section	.note.nv.cuinfo,"",@"SHT_NOTE"
	.sectionflags	@"SHF_NOTE_NV_CUINFO"
        /*0018*/ 	.short	0x0002
        /*001a*/ 	.short	0x0064
        /*001c*/ 	.short	0x0082
	.zero		2


//--------------------- .nv.info                  --------------------------
	.section	.nv.info,"",@"SHT_CUDA_INFO"
	.align	4


	//----- nvinfo : EIATTR_REGCOUNT
	.align		4
        /*0000*/ 	.byte	0x04, 0x2f
        /*0002*/ 	.short	(.L_1 - .L_0)
	.align		4
.L_0:
        /*0004*/ 	.word	index@(_Z11convolutionPfS_S_iii)
        /*0008*/ 	.word	0x00000020


	//----- nvinfo : EIATTR_FRAME_SIZE
	.align		4
.L_1:
        /*000c*/ 	.byte	0x04, 0x11
        /*000e*/ 	.short	(.L_3 - .L_2)
	.align		4
.L_2:
        /*0010*/ 	.word	index@(_Z11convolutionPfS_S_iii)
        /*0014*/ 	.word	0x00000000


	//----- nvinfo : EIATTR_MIN_STACK_SIZE
	.align		4
.L_3:
        /*0018*/ 	.byte	0x04, 0x12
        /*001a*/ 	.short	(.L_5 - .L_4)
	.align		4
.L_4:
        /*001c*/ 	.word	index@(_Z11convolutionPfS_S_iii)
        /*0020*/ 	.word	0x00000000
.L_5:


//--------------------- .nv.compat                --------------------------
	.section	.nv.compat,"",@"SHT_CUDA_COMPAT_INFO"
	.align	4
        /*0000*/ 	.byte	0x02, 0x09, 0x00, 0x00, 0x02, 0x02, 0x01, 0x00, 0x02, 0x05, 0x05, 0x00, 0x03, 0x07, 0x01, 0x01
        /*0010*/ 	.byte	0x02, 0x03, 0x00, 0x00, 0x02, 0x06, 0x01, 0x00, 0x04, 0x0b, 0x08, 0x00, 0x09, 0x00, 0x00, 0x00
        /*0020*/ 	.byte	0x00, 0x00, 0x00, 0x00


//--------------------- .nv.info._Z11convolutionPfS_S_iii --------------------------
	.section	.nv.info._Z11convolutionPfS_S_iii,"",@"SHT_CUDA_INFO"
	.sectionflags	@""
	.align	4


	//----- nvinfo : EIATTR_CUDA_API_VERSION
	.align		4
        /*0000*/ 	.byte	0x04, 0x37
        /*0002*/ 	.short	(.L_7 - .L_6)
.L_6:
        /*0004*/ 	.word	0x00000082


	//----- nvinfo : EIATTR_KPARAM_INFO
	.align		4
.L_7:
        /*0008*/ 	.byte	0x04, 0x17
        /*000a*/ 	.short	(.L_9 - .L_8)
.L_8:
        /*000c*/ 	.word	0x00000000
        /*0010*/ 	.short	0x0005
        /*0012*/ 	.short	0x0020
        /*0014*/ 	.byte	0x00, 0xf0, 0x11, 0x00


	//----- nvinfo : EIATTR_KPARAM_INFO
	.align		4
.L_9:
        /*0018*/ 	.byte	0x04, 0x17
        /*001a*/ 	.short	(.L_11 - .L_10)
.L_10:
        /*001c*/ 	.word	0x00000000
        /*0020*/ 	.short	0x0004
        /*0022*/ 	.short	0x001c
        /*0024*/ 	.byte	0x00, 0xf0, 0x11, 0x00


	//----- nvinfo : EIATTR_KPARAM_INFO
	.align		4
.L_11:
        /*0028*/ 	.byte	0x04, 0x17
        /*002a*/ 	.short	(.L_13 - .L_12)
.L_12:
        /*002c*/ 	.word	0x00000000
        /*0030*/ 	.short	0x0003
        /*0032*/ 	.short	0x0018
        /*0034*/ 	.byte	0x00, 0xf0, 0x11, 0x00


	//----- nvinfo : EIATTR_KPARAM_INFO
	.align		4
.L_13:
        /*0038*/ 	.byte	0x04, 0x17
        /*003a*/ 	.short	(.L_15 - .L_14)
.L_14:
        /*003c*/ 	.word	0x00000000
        /*0040*/ 	.short	0x0002
        /*0042*/ 	.short	0x0010
        /*0044*/ 	.byte	0x00, 0xf5, 0x21, 0x00


	//----- nvinfo : EIATTR_KPARAM_INFO
	.align		4
.L_15:
        /*0048*/ 	.byte	0x04, 0x17
        /*004a*/ 	.short	(.L_17 - .L_16)
.L_16:
        /*004c*/ 	.word	0x00000000
        /*0050*/ 	.short	0x0001
        /*0052*/ 	.short	0x0008
        /*0054*/ 	.byte	0x00, 0xf5, 0x21, 0x00


	//----- nvinfo : EIATTR_KPARAM_INFO
	.align		4
.L_17:
        /*0058*/ 	.byte	0x04, 0x17
        /*005a*/ 	.short	(.L_19 - .L_18)
.L_18:
        /*005c*/ 	.word	0x00000000
        /*0060*/ 	.short	0x0000
        /*0062*/ 	.short	0x0000
        /*0064*/ 	.byte	0x00, 0xf5, 0x21, 0x00


	//----- nvinfo : EIATTR_SPARSE_MMA_MASK
	.align		4
.L_19:
        /*0068*/ 	.byte	0x03, 0x50
        /*006a*/ 	.short	0x0000


	//----- nvinfo : EIATTR_MAXREG_COUNT
	.align		4
        /*006c*/ 	.byte	0x03, 0x1b
        /*006e*/ 	.short	0x00ff


	//----- nvinfo : EIATTR_MERCURY_ISA_VERSION
	.align		4
        /*0070*/ 	.byte	0x03, 0x5f
        /*0072*/ 	.short	0x0101


	//----- nvinfo : EIATTR_VRC_CTA_INIT_COUNT
	.align		4
        /*0074*/ 	.byte	0x02, 0x4a
	.zero		1
	.zero		1


	//----- nvinfo : EIATTR_EXIT_INSTR_OFFSETS
	.align		4
        /*0078*/ 	.byte	0x04, 0x1c
        /*007a*/ 	.short	(.L_21 - .L_20)


	//   ....[0]....
.L_20:
        /*007c*/ 	.word	0x000009a0


	//----- nvinfo : EIATTR_CRS_STACK_SIZE
	.align		4
.L_21:
        /*0080*/ 	.byte	0x04, 0x1e
        /*0082*/ 	.short	(.L_23 - .L_22)
.L_22:
        /*0084*/ 	.word	0x00000000


	//----- nvinfo : EIATTR_CBANK_PARAM_SIZE
	.align		4
.L_23:
        /*0088*/ 	.byte	0x03, 0x19
        /*008a*/ 	.short	0x0024


	//----- nvinfo : EIATTR_PARAM_CBANK
	.align		4
        /*008c*/ 	.byte	0x04, 0x0a
        /*008e*/ 	.short	(.L_25 - .L_24)
	.align		4
.L_24:
        /*0090*/ 	.word	index@(.nv.constant0._Z11convolutionPfS_S_iii)
        /*0094*/ 	.short	0x0380
        /*0096*/ 	.short	0x0024


	//----- nvinfo : EIATTR_SW_WAR
	.align		4
.L_25:
        /*0098*/ 	.byte	0x04, 0x36
        /*009a*/ 	.short	(.L_27 - .L_26)
.L_26:
        /*009c*/ 	.word	0x00000008
.L_27:


//--------------------- .nv.callgraph             --------------------------
	.section	.nv.callgraph,"",@"SHT_CUDA_CALLGRAPH"
	.align	4
	.sectionentsize	8
	.align		4
        /*0000*/ 	.word	0x00000000
	.align		4
        /*0004*/ 	.word	0xffffffff
	.align		4
        /*0008*/ 	.word	0x00000000
	.align		4
        /*000c*/ 	.word	0xfffffffe
	.align		4
        /*0010*/ 	.word	0x00000000
	.align		4
        /*0014*/ 	.word	0xfffffffd
	.align		4
        /*0018*/ 	.word	0x00000000
	.align		4
        /*001c*/ 	.word	0xfffffffc


//--------------------- .text._Z11convolutionPfS_S_iii --------------------------
	.section	.text._Z11convolutionPfS_S_iii,"ax",@progbits
	.align	128
        .global         _Z11convolutionPfS_S_iii
        .type           _Z11convolutionPfS_S_iii,@function
        .size           _Z11convolutionPfS_S_iii,(.L_x_11 - _Z11convolutionPfS_S_iii)
        .other          _Z11convolutionPfS_S_iii,@"STO_CUDA_ENTRY STV_DEFAULT"
_Z11convolutionPfS_S_iii:
.text._Z11convolutionPfS_S_iii:
[----:B------:R-:W-:Y:S08]  /*0000*/  LDC R1, c[0x0][0x37c] ;  /* 0x0000df00ff017b82 */ /* 0x000ff00000000800 */
[----:B------:R-:W0:Y:S01]  /*0010*/  LDC R4, c[0x0][0x3a0] ;  /* 0x0000e800ff047b82 */ /* 0x000e220000000800 */
[----:B------:R-:W1:Y:S01]  /*0020*/  S2R R3, SR_TID.Y ;  /* 0x0000000000037919 */ /* 0x000e620000002200 */
[----:B------:R-:W2:Y:S01]  /*0030*/  LDCU.64 UR4, c[0x0][0x358] ;  /* 0x00006b00ff0477ac */ /* 0x000ea20008000a00 */
[----:B------:R-:W3:Y:S05]  /*0040*/  S2R R5, SR_TID.X ;  /* 0x0000000000057919 */ /* 0x000eea0000002100 */
[----:B------:R-:W1:Y:S08]  /*0050*/  S2UR UR6, SR_CTAID.Y ;  /* 0x00000000000679c3 */ /* 0x000e700000002600 */
[----:B------:R-:W1:Y:S08]  /*0060*/  LDC R0, c[0x0][0x364] ;  /* 0x0000d900ff007b82 */ /* 0x000e700000000800 */
[----:B------:R-:W3:Y:S01]  /*0070*/  S2UR UR7, SR_CTAID.X ;  /* 0x00000000000779c3 */ /* 0x000ee20000002500 */
[----:B0-----:R-:W-:-:S02]  /*0080*/  ISETP.GE.AND P0, PT, R4, -0x1, PT ;  /* 0xffffffff0400780c */ /* 0x001fc40003f06270 */
[----:B------:R-:W-:-:S05]  /*0090*/  LEA.HI R4, R4, R4, RZ, 0x1 ;  /* 0x0000000404047211 */ /* 0x000fca00078f08ff */
[----:B------:R-:W3:Y:S01]  /*00a0*/  LDC R2, c[0x0][0x360] ;  /* 0x0000d800ff027b82 */ /* 0x000ee20000000800 */
[----:B-1----:R-:W-:Y:S02]  /*00b0*/  IMAD R0, R0, UR6, R3 ;  /* 0x0000000600007c24 */ /* 0x002fe4000f8e0203 */
[----:B---3--:R-:W-:Y:S02]  /*00c0*/  IMAD R3, R2, UR7, R5 ;  /* 0x0000000702037c24 */ /* 0x008fe4000f8e0205 */
[----:B------:R-:W-:Y:S01]  /*00d0*/  IMAD.MOV.U32 R2, RZ, RZ, RZ ;  /* 0x000000ffff027224 */ /* 0x000fe200078e00ff */
[----:B--2---:R-:W-:Y:S06]  /*00e0*/  @!P0 BRA `(.L_x_0) ;  /* 0x0000000800188947 */ /* 0x004fec0003800000 */
[----:B------:R-:W0:Y:S01]  /*00f0*/  LDCU UR6, c[0x0][0x39c] ;  /* 0x00007380ff0677ac */ /* 0x000e220008000800 */
[----:B------:R-:W-:-:S04]  /*0100*/  SHF.R.S32.HI R4, RZ, 0x1, R4 ;  /* 0x00000001ff047819 */ /* 0x000fc80000011404 */
[----:B------:R-:W-:Y:S01]  /*0110*/  IADD3 R6, PT, PT, -R4, 0x1, RZ ;  /* 0x0000000104067810 */ /* 0x000fe20007ffe1ff */
[----:B------:R-:W-:Y:S01]  /*0120*/  IMAD.IADD R2, R3, 0x1, -R4 ;  /* 0x0000000103027824 */ /* 0x000fe200078e0a04 */
[----:B------:R-:W-:-:S03]  /*0130*/  IABS R7, R4 ;  /* 0x0000000400077213 */ /* 0x000fc60000000000 */
[----:B------:R-:W-:Y:S02]  /*0140*/  IMAD.IADD R5, R3, 0x1, R6 ;  /* 0x0000000103057824 */ /* 0x000fe400078e0206 */
[----:B------:R-:W-:Y:S02]  /*0150*/  IMAD.IADD R7, R4, 0x1, R7 ;  /* 0x0000000104077824 */ /* 0x000fe400078e0207 */
[----:B------:R-:W-:-:S03]  /*0160*/  VIADD R8, R5, 0x1 ;  /* 0x0000000105087836 */ /* 0x000fc60000000000 */
[----:B------:R-:W-:Y:S02]  /*0170*/  LOP3.LUT R10, R7, 0x3, RZ, 0xc0, !PT ;  /* 0x00000003070a7812 */ /* 0x000fe400078ec0ff */
[C---:B0-----:R-:W-:Y:S02]  /*0180*/  ISETP.GE.AND P1, PT, R5.reuse, UR6, PT ;  /* 0x0000000605007c0c */ /* 0x041fe4000bf26270 */
[----:B------:R-:W-:Y:S02]  /*0190*/  ISETP.GE.AND P0, PT, R2, UR6, PT ;  /* 0x0000000602007c0c */ /* 0x000fe4000bf06270 */
[----:B------:R-:W-:Y:S01]  /*01a0*/  ISETP.GT.AND P1, PT, R5, -0x1, !P1 ;  /* 0xffffffff0500780c */ /* 0x000fe20004f24270 */
[----:B------:R-:W-:Y:S01]  /*01b0*/  IMAD.MOV R5, RZ, RZ, -R4 ;  /* 0x000000ffff057224 */ /* 0x000fe200078e0a04 */
[----:B------:R-:W-:Y:S02]  /*01c0*/  ISETP.GE.AND P2, PT, R8, UR6, PT ;  /* 0x0000000608007c0c */ /* 0x000fe4000bf46270 */
[----:B------:R-:W-:Y:S01]  /*01d0*/  ISETP.GT.AND P0, PT, R2, -0x1, !P0 ;  /* 0xffffffff0200780c */ /* 0x000fe20004704270 */
[----:B------:R-:W-:Y:S01]  /*01e0*/  IMAD.MOV.U32 R2, RZ, RZ, RZ ;  /* 0x000000ffff027224 */ /* 0x000fe200078e00ff */
[----:B------:R-:W-:-:S02]  /*01f0*/  ISETP.GT.AND P2, PT, R8, -0x1, !P2 ;  /* 0xffffffff0800780c */ /* 0x000fc40005744270 */
[C---:B------:R-:W-:Y:S02]  /*0200*/  IADD3 R8, PT, PT, -R4.reuse, 0x3, RZ ;  /* 0x0000000304087810 */ /* 0x040fe40007ffe1ff */
[----:B------:R-:W-:-:S09]  /*0210*/  VIMNMX R9, PT, PT, R4, R5, !PT ;  /* 0x0000000504097248 */ /* 0x000fd20007fe0100 */
.L_x_9:
[----:B------:R-:W0:Y:S01]  /*0220*/  LDCU UR6, c[0x0][0x398] ;  /* 0x00007300ff0677ac */ /* 0x000e220008000800 */
[----:B------:R-:W-:Y:S01]  /*0230*/  ISETP.NE.AND P4, PT, R10, 0x3, PT ;  /* 0x000000030a00780c */ /* 0x000fe20003f85270 */
[--C-:B------:R-:W-:Y:S01]  /*0240*/  IMAD.IADD R16, R0, 0x1, R5.reuse ;  /* 0x0000000100107824 */ /* 0x100fe200078e0205 */
[----:B------:R-:W-:Y:S01]  /*0250*/  IABS R12, R4 ;  /* 0x00000004000c7213 */ /* 0x000fe20000000000 */
[----:B------:R-:W1:Y:S01]  /*0260*/  LDCU UR7, c[0x0][0x3a0] ;  /* 0x00007400ff0777ac */ /* 0x000e620008000800 */
[C---:B------:R-:W-:Y:S01]  /*0270*/  IMAD.IADD R23, R4.reuse, 0x1, R5 ;  /* 0x0000000104177824 */ /* 0x040fe200078e0205 */
[----:B------:R-:W-:Y:S02]  /*0280*/  IADD3 R18, PT, PT, -R4, RZ, RZ ;  /* 0x000000ff04127210 */ /* 0x000fe40007ffe1ff */
[C---:B------:R-:W-:Y:S01]  /*0290*/  ISETP.NE.AND P6, PT, R5.reuse, R12, PT ;  /* 0x0000000c0500720c */ /* 0x040fe20003fc5270 */
[----:B------:R-:W-:Y:S01]  /*02a0*/  VIADD R5, R5, 0x1 ;  /* 0x0000000105057836 */ /* 0x000fe20000000000 */
[----:B0-----:R-:W-:Y:S01]  /*02b0*/  ISETP.GE.AND P3, PT, R16, UR6, PT ;  /* 0x0000000610007c0c */ /* 0x001fe2000bf66270 */
[----:B-1----:R-:W-:-:S03]  /*02c0*/  IMAD R23, R23, UR7, RZ ;  /* 0x0000000717177c24 */ /* 0x002fc6000f8e02ff */
[----:B------:R-:W-:Y:S01]  /*02d0*/  ISETP.GT.AND P3, PT, R16, -0x1, !P3 ;  /* 0xffffffff1000780c */ /* 0x000fe20005f64270 */
[----:B------:R-:W-:-:S12]  /*02e0*/  @!P4 BRA `(.L_x_1) ;  /* 0x00000000009cc947 */ /* 0x000fd80003800000 */
[----:B------:R-:W0:Y:S01]  /*02f0*/  LDC.64 R12, c[0x0][0x390] ;  /* 0x0000e400ff0c7b82 */ /* 0x000e220000000a00 */
[----:B------:R-:W1:Y:S07]  /*0300*/  LDCU UR6, c[0x0][0x39c] ;  /* 0x00007380ff0677ac */ /* 0x000e6e0008000800 */
[----:B------:R-:W2:Y:S01]  /*0310*/  LDC.64 R14, c[0x0][0x380] ;  /* 0x0000e000ff0e7b82 */ /* 0x000ea20000000a00 */
[----:B0-----:R-:W-:-:S05]  /*0320*/  IMAD.WIDE R12, R23, 0x4, R12 ;  /* 0x00000004170c7825 */ /* 0x001fca00078e020c */
[----:B------:R-:W3:Y:S01]  /*0330*/  LDG.E R17, desc[UR4][R12.64] ;  /* 0x000000040c117981 */ /* 0x000ee2000c1e1900 */
[----:B-1----:R-:W-:Y:S01]  /*0340*/  IMAD R11, R16, UR6, R3 ;  /* 0x00000006100b7c24 */ /* 0x002fe2000f8e0203 */
[----:B------:R-:W-:Y:S01]  /*0350*/  BSSY.RECONVERGENT B0, `(.L_x_2) ;  /* 0x0000009000007945 */ /* 0x000fe20003800200 */
[----:B------:R-:W-:Y:S02]  /*0360*/  ISETP.NE.AND P5, PT, R10, RZ, PT ;  /* 0x000000ff0a00720c */ /* 0x000fe40003fa5270 */
[----:B------:R-:W-:-:S04]  /*0370*/  IMAD.IADD R11, R11, 0x1, -R4 ;  /* 0x000000010b0b7824 */ /* 0x000fc800078e0a04 */
[----:B--2---:R-:W-:Y:S01]  /*0380*/  IMAD.WIDE R14, R11, 0x4, R14 ;  /* 0x000000040b0e7825 */ /* 0x004fe200078e020e */
[----:B---3--:R-:W-:-:S04]  /*0390*/  FSETP.NEU.AND P4, PT, R17, RZ, P3 ;  /* 0x000000ff1100720b */ /* 0x008fc80001f8d000 */
[----:B------:R-:W-:-:S13]  /*03a0*/  PLOP3.LUT P4, PT, P4, P0, PT, 0x80, 0x8 ;  /* 0x000000000008781c */ /* 0x000fda0002781070 */
[----:B------:R-:W-:Y:S05]  /*03b0*/  @!P4 BRA `(.L_x_3) ;  /* 0x000000000008c947 */ /* 0x000fea0003800000 */
[----:B------:R-:W2:Y:S02]  /*03c0*/  LDG.E R11, desc[UR4][R14.64] ;  /* 0x000000040e0b7981 */ /* 0x000ea4000c1e1900 */
[----:B--2---:R-:W-:-:S07]  /*03d0*/  FFMA R2, R17, R11, R2 ;  /* 0x0000000b11027223 */ /* 0x004fce0000000002 */
.L_x_3:
[----:B------:R-:W-:Y:S05]  /*03e0*/  BSYNC.RECONVERGENT B0 ;  /* 0x0000000000007941 */ /* 0x000fea0003800200 */
.L_x_2:
[----:B------:R-:W-:Y:S01]  /*03f0*/  IMAD.MOV.U32 R18, RZ, RZ, R6 ;  /* 0x000000ffff127224 */ /* 0x000fe200078e0006 */
[----:B------:R-:W-:Y:S06]  /*0400*/  @!P5 BRA `(.L_x_1) ;  /* 0x000000000054d947 */ /* 0x000fec0003800000 */
[----:B------:R-:W2:Y:S01]  /*0410*/  LDG.E R17, desc[UR4][R12.64+0x4] ;  /* 0x000004040c117981 */ /* 0x000ea2000c1e1900 */
[----:B------:R-:W-:Y:S01]  /*0420*/  BSSY.RECONVERGENT B0, `(.L_x_4) ;  /* 0x0000007000007945 */ /* 0x000fe20003800200 */
[----:B------:R-:W-:Y:S02]  /*0430*/  ISETP.NE.AND P5, PT, R10, 0x1, PT ;  /* 0x000000010a00780c */ /* 0x000fe40003fa5270 */
[----:B--2---:R-:W-:-:S04]  /*0440*/  FSETP.NEU.AND P4, PT, R17, RZ, P3 ;  /* 0x000000ff1100720b */ /* 0x004fc80001f8d000 */
[----:B------:R-:W-:-:S13]  /*0450*/  PLOP3.LUT P4, PT, P4, P1, PT, 0x80, 0x8 ;  /* 0x000000000008781c */ /* 0x000fda0002783070 */
[----:B------:R-:W-:Y:S05]  /*0460*/  @!P4 BRA `(.L_x_5) ;  /* 0x000000000008c947 */ /* 0x000fea0003800000 */
[----:B------:R-:W2:Y:S02]  /*0470*/  LDG.E R11, desc[UR4][R14.64+0x4] ;  /* 0x000004040e0b7981 */ /* 0x000ea4000c1e1900 */
[----:B--2---:R-:W-:-:S07]  /*0480*/  FFMA R2, R17, R11, R2 ;  /* 0x0000000b11027223 */ /* 0x004fce0000000002 */
.L_x_5:
[----:B------:R-:W-:Y:S05]  /*0490*/  BSYNC.RECONVERGENT B0 ;  /* 0x0000000000007941 */ /* 0x000fea0003800200 */
.L_x_4:
[----:B------:R-:W-:Y:S01]  /*04a0*/  IADD3 R18, PT, PT, -R4, 0x2, RZ ;  /* 0x0000000204127810 */ /* 0x000fe20007ffe1ff */
[----:B------:R-:W-:Y:S06]  /*04b0*/  @!P5 BRA `(.L_x_1) ;  /* 0x000000000028d947 */ /* 0x000fec0003800000 */
[----:B------:R-:W2:Y:S01]  /*04c0*/  LDG.E R13, desc[UR4][R12.64+0x8] ;  /* 0x000008040c0d7981 */ /* 0x000ea2000c1e1900 */
[----:B------:R-:W-:Y:S01]  /*04d0*/  BSSY.RECONVERGENT B0, `(.L_x_1) ;  /* 0x0000008000007945 */ /* 0x000fe20003800200 */
[----:B------:R-:W-:Y:S01]  /*04e0*/  IMAD.MOV.U32 R18, RZ, RZ, R8 ;  /* 0x000000ffff127224 */ /* 0x000fe200078e0008 */
[----:B--2---:R-:W-:-:S04]  /*04f0*/  FSETP.NEU.AND P4, PT, R13, RZ, P3 ;  /* 0x000000ff0d00720b */ /* 0x004fc80001f8d000 */
[----:B------:R-:W-:-:S13]  /*0500*/  PLOP3.LUT P4, PT, P4, P2, PT, 0x80, 0x8 ;  /* 0x000000000008781c */ /* 0x000fda0002785070 */
[----:B------:R-:W-:Y:S05]  /*0510*/  @!P4 BRA `(.L_x_6) ;  /* 0x00000000000cc947 */ /* 0x000fea0003800000 */
[----:B------:R-:W2:Y:S01]  /*0520*/  LDG.E R15, desc[UR4][R14.64+0x8] ;  /* 0x000008040e0f7981 */ /* 0x000ea2000c1e1900 */
[----:B------:R-:W-:Y:S02]  /*0530*/  IMAD.MOV.U32 R18, RZ, RZ, R8 ;  /* 0x000000ffff127224 */ /* 0x000fe400078e0008 */
[----:B--2---:R-:W-:-:S07]  /*0540*/  FFMA R2, R13, R15, R2 ;  /* 0x0000000f0d027223 */ /* 0x004fce0000000002 */
.L_x_6:
[----:B------:R-:W-:Y:S05]  /*0550*/  BSYNC.RECONVERGENT B0 ;  /* 0x0000000000007941 */ /* 0x000fea0003800200 */
.L_x_1:
[----:B------:R-:W-:-:S13]  /*0560*/  ISETP.GE.U32.AND P4, PT, R7, 0x3, PT ;  /* 0x000000030700780c */ /* 0x000fda0003f86070 */
[----:B------:R-:W-:Y:S05]  /*0570*/  @!P4 BRA `(.L_x_7) ;  /* 0x0000000000f0c947 */ /* 0x000fea0003800000 */
[----:B------:R-:W0:Y:S01]  /*0580*/  LDCU UR6, c[0x0][0x39c] ;  /* 0x00007380ff0677ac */ /* 0x000e220008000800 */
[----:B------:R-:W1:Y:S01]  /*0590*/  LDC.64 R12, c[0x0][0x390] ;  /* 0x0000e400ff0c7b82 */ /* 0x000e620000000a00 */
[--C-:B------:R-:W-:Y:S01]  /*05a0*/  IMAD.IADD R11, R3, 0x1, R18.reuse ;  /* 0x00000001030b7824 */ /* 0x100fe200078e0212 */
[----:B------:R-:W-:Y:S01]  /*05b0*/  BSSY.RECONVERGENT B0, `(.L_x_7) ;  /* 0x0000038000007945 */ /* 0x000fe20003800200 */
[----:B------:R-:W-:Y:S01]  /*05c0*/  IADD3 R23, PT, PT, R23, R4, R18 ;  /* 0x0000000417177210 */ /* 0x000fe20007ffe012 */
[----:B------:R-:W2:Y:S01]  /*05d0*/  LDCU UR7, c[0x0][0x39c] ;  /* 0x00007380ff0777ac */ /* 0x000ea20008000800 */
[----:B------:R-:W-:Y:S01]  /*05e0*/  VIADD R22, R11, 0x1 ;  /* 0x000000010b167836 */ /* 0x000fe20000000000 */
[----:B------:R-:W-:Y:S01]  /*05f0*/  IADD3 R20, PT, PT, -R9, R18, RZ ;  /* 0x0000001209147210 */ /* 0x000fe20007ffe1ff */
[----:B0-----:R-:W-:-:S04]  /*0600*/  IMAD R21, R16, UR6, R11 ;  /* 0x0000000610157c24 */ /* 0x001fc8000f8e020b */
[----:B------:R-:W-:-:S07]  /*0610*/  VIADD R11, R21, 0x3 ;  /* 0x00000003150b7836 */ /* 0x000fce0000000000 */
.L_x_8:
[----:B-1----:R-:W-:-:S05]  /*0620*/  IMAD.WIDE R14, R23, 0x4, R12 ;  /* 0x00000004170e7825 */ /* 0x002fca00078e020c */
[----:B------:R-:W3:Y:S04]  /*0630*/  LDG.E R25, desc[UR4][R14.64] ;  /* 0x000000040e197981 */ /* 0x000ee8000c1e1900 */
[----:B------:R-:W4:Y:S01]  /*0640*/  LDG.E R27, desc[UR4][R14.64+0x4] ;  /* 0x000004040e1b7981 */ /* 0x000f22000c1e1900 */
[C---:B------:R-:W-:Y:S01]  /*0650*/  VIADD R16, R22.reuse, 0xffffffff ;  /* 0xffffffff16107836 */ /* 0x040fe20000000000 */
[----:B--2---:R-:W-:Y:S02]  /*0660*/  ISETP.GE.AND P4, PT, R22, UR7, PT ;  /* 0x0000000716007c0c */ /* 0x004fe4000bf86270 */
[----:B------:R-:W2:Y:S02]  /*0670*/  LDG.E R24, desc[UR4][R14.64+0xc] ;  /* 0x00000c040e187981 */ /* 0x000ea4000c1e1900 */
[----:B------:R-:W-:-:S02]  /*0680*/  ISETP.GE.AND P5, PT, R16, UR7, PT ;  /* 0x0000000710007c0c */ /* 0x000fc4000bfa6270 */
[----:B------:R-:W-:Y:S02]  /*0690*/  ISETP.GT.AND P4, PT, R22, -0x1, !P4 ;  /* 0xffffffff1600780c */ /* 0x000fe40006784270 */
[----:B------:R-:W-:Y:S02]  /*06a0*/  ISETP.GT.AND P5, PT, R16, -0x1, !P5 ;  /* 0xffffffff1000780c */ /* 0x000fe40006fa4270 */
[----:B------:R-:W-:Y:S02]  /*06b0*/  PLOP3.LUT P4, PT, P3, P4, PT, 0x80, 0x8 ;  /* 0x000000000008781c */ /* 0x000fe40001f89070 */
[----:B------:R-:W-:-:S04]  /*06c0*/  PLOP3.LUT P5, PT, P3, P5, PT, 0x80, 0x8 ;  /* 0x000000000008781c */ /* 0x000fc80001fab070 */
[----:B---3--:R-:W-:Y:S02]  /*06d0*/  FSETP.EQ.OR P5, PT, R25, RZ, !P5 ;  /* 0x000000ff1900720b */ /* 0x008fe40006fa2400 */
[----:B----4-:R-:W-:-:S11]  /*06e0*/  FSETP.EQ.OR P4, PT, R27, RZ, !P4 ;  /* 0x000000ff1b00720b */ /* 0x010fd60006782400 */
[----:B------:R-:W0:Y:S02]  /*06f0*/  @!P5 LDC.64 R18, c[0x0][0x380] ;  /* 0x0000e000ff12db82 */ /* 0x000e240000000a00 */
[----:B------:R-:W-:-:S06]  /*0700*/  @!P4 VIADD R29, R21, 0x1 ;  /* 0x00000001151dc836 */ /* 0x000fcc0000000000 */
[----:B------:R-:W1:Y:S01]  /*0710*/  @!P4 LDC.64 R16, c[0x0][0x380] ;  /* 0x0000e000ff10cb82 */ /* 0x000e620000000a00 */
[----:B0-----:R-:W-:-:S06]  /*0720*/  @!P5 IMAD.WIDE R18, R21, 0x4, R18 ;  /* 0x000000041512d825 */ /* 0x001fcc00078e0212 */
[----:B------:R-:W3:Y:S01]  /*0730*/  @!P5 LDG.E R18, desc[UR4][R18.64] ;  /* 0x000000041212d981 */ /* 0x000ee2000c1e1900 */
[----:B-1----:R-:W-:-:S03]  /*0740*/  @!P4 IMAD.WIDE R16, R29, 0x4, R16 ;  /* 0x000000041d10c825 */ /* 0x002fc600078e0210 */
[----:B------:R-:W4:Y:S04]  /*0750*/  LDG.E R29, desc[UR4][R14.64+0x8] ;  /* 0x000008040e1d7981 */ /* 0x000f28000c1e1900 */
[----:B------:R-:W5:Y:S01]  /*0760*/  @!P4 LDG.E R16, desc[UR4][R16.64] ;  /* 0x000000041010c981 */ /* 0x000f62000c1e1900 */
[----:B------:R-:W-:Y:S02]  /*0770*/  VIADD R26, R22, 0x1 ;  /* 0x00000001161a7836 */ /* 0x000fe40000000000 */
[----:B---3--:R-:W-:-:S03]  /*0780*/  @!P5 FFMA R2, R25, R18, R2 ;  /* 0x000000121902d223 */ /* 0x008fc60000000002 */
[----:B------:R-:W-:-:S04]  /*0790*/  ISETP.GE.AND P5, PT, R26, UR7, PT ;  /* 0x000000071a007c0c */ /* 0x000fc8000bfa6270 */
[----:B------:R-:W-:Y:S01]  /*07a0*/  ISETP.GT.AND P5, PT, R26, -0x1, !P5 ;  /* 0xffffffff1a00780c */ /* 0x000fe20006fa4270 */
[----:B------:R-:W-:-:S03]  /*07b0*/  VIADD R25, R22, 0x2 ;  /* 0x0000000216197836 */ /* 0x000fc60000000000 */
[----:B------:R-:W-:Y:S01]  /*07c0*/  PLOP3.LUT P5, PT, P3, P5, PT, 0x80, 0x8 ;  /* 0x000000000008781c */ /* 0x000fe20001fab070 */
[----:B-----5:R-:W-:-:S03]  /*07d0*/  @!P4 FFMA R2, R27, R16, R2 ;  /* 0x000000101b02c223 */ /* 0x020fc60000000002 */
[----:B----4-:R-:W-:Y:S02]  /*07e0*/  FSETP.EQ.OR P5, PT, R29, RZ, !P5 ;  /* 0x000000ff1d00720b */ /* 0x010fe40006fa2400 */
[----:B------:R-:W-:-:S04]  /*07f0*/  ISETP.GE.AND P4, PT, R25, UR7, PT ;  /* 0x0000000719007c0c */ /* 0x000fc8000bf86270 */
[----:B------:R-:W-:-:S04]  /*0800*/  ISETP.GT.AND P4, PT, R25, -0x1, !P4 ;  /* 0xffffffff1900780c */ /* 0x000fc80006784270 */
[----:B------:R-:W-:-:S03]  /*0810*/  PLOP3.LUT P4, PT, P3, P4, PT, 0x80, 0x8 ;  /* 0x000000000008781c */ /* 0x000fc60001f89070 */
[----:B------:R-:W0:Y:S01]  /*0820*/  @!P5 LDC.64 R16, c[0x0][0x380] ;  /* 0x0000e000ff10db82 */ /* 0x000e220000000a00 */
[----:B--2---:R-:W-:Y:S02]  /*0830*/  FSETP.EQ.OR P4, PT, R24, RZ, !P4 ;  /* 0x000000ff1800720b */ /* 0x004fe40006782400 */
[----:B------:R-:W-:-:S11]  /*0840*/  @!P5 IADD3 R19, PT, PT, R21, 0x2, RZ ;  /* 0x000000021513d810 */ /* 0x000fd60007ffe0ff */
[----:B------:R-:W1:Y:S01]  /*0850*/  @!P4 LDC.64 R14, c[0x0][0x380] ;  /* 0x0000e000ff0ecb82 */ /* 0x000e620000000a00 */
[----:B0-----:R-:W-:-:S06]  /*0860*/  @!P5 IMAD.WIDE R16, R19, 0x4, R16 ;  /* 0x000000041310d825 */ /* 0x001fcc00078e0210 */
[----:B------:R-:W2:Y:S01]  /*0870*/  @!P5 LDG.E R16, desc[UR4][R16.64] ;  /* 0x000000041010d981 */ /* 0x000ea2000c1e1900 */
[----:B-1----:R-:W-:-:S06]  /*0880*/  @!P4 IMAD.WIDE R14, R11, 0x4, R14 ;  /* 0x000000040b0ec825 */ /* 0x002fcc00078e020e */
[----:B------:R-:W3:Y:S01]  /*0890*/  @!P4 LDG.E R15, desc[UR4][R14.64] ;  /* 0x000000040e0fc981 */ /* 0x000ee2000c1e1900 */
[----:B------:R-:W-:Y:S02]  /*08a0*/  VIADD R20, R20, 0x4 ;  /* 0x0000000414147836 */ /* 0x000fe40000000000 */
[----:B------:R-:W-:Y:S02]  /*08b0*/  VIADD R23, R23, 0x4 ;  /* 0x0000000417177836 */ /* 0x000fe40000000000 */
[----:B------:R-:W-:Y:S02]  /*08c0*/  VIADD R22, R22, 0x4 ;  /* 0x0000000416167836 */ /* 0x000fe40000000000 */
[----:B------:R-:W-:Y:S02]  /*08d0*/  VIADD R21, R21, 0x4 ;  /* 0x0000000415157836 */ /* 0x000fe40000000000 */
[----:B------:R-:W-:Y:S02]  /*08e0*/  VIADD R11, R11, 0x4 ;  /* 0x000000040b0b7836 */ /* 0x000fe40000000000 */
[----:B--2---:R-:W-:Y:S01]  /*08f0*/  @!P5 FFMA R2, R29, R16, R2 ;  /* 0x000000101d02d223 */ /* 0x004fe20000000002 */
[----:B------:R-:W-:-:S03]  /*0900*/  ISETP.NE.AND P5, PT, R20, 0x1, PT ;  /* 0x000000011400780c */ /* 0x000fc60003fa5270 */
[----:B---3--:R-:W-:-:S10]  /*0910*/  @!P4 FFMA R2, R24, R15, R2 ;  /* 0x0000000f1802c223 */ /* 0x008fd40000000002 */
[----:B------:R-:W-:Y:S05]  /*0920*/  @P5 BRA `(.L_x_8) ;  /* 0xfffffffc003c5947 */ /* 0x000fea000383ffff */
[----:B------:R-:W-:Y:S05]  /*0930*/  BSYNC.RECONVERGENT B0 ;  /* 0x0000000000007941 */ /* 0x000fea0003800200 */
.L_x_7:
[----:B------:R-:W-:Y:S05]  /*0940*/  @P6 BRA `(.L_x_9) ;  /* 0xfffffff800346947 */ /* 0x000fea000383ffff */
.L_x_0:
[----:B------:R-:W0:Y:S01]  /*0950*/  LDC.64 R4, c[0x0][0x388] ;  /* 0x0000e200ff047b82 */ /* 0x000e220000000a00 */
[----:B------:R-:W1:Y:S02]  /*0960*/  LDCU UR6, c[0x0][0x39c] ;  /* 0x00007380ff0677ac */ /* 0x000e640008000800 */
[----:B-1----:R-:W-:-:S04]  /*0970*/  IMAD R3, R0, UR6, R3 ;  /* 0x0000000600037c24 */ /* 0x002fc8000f8e0203 */
[----:B0-----:R-:W-:-:S05]  /*0980*/  IMAD.WIDE R4, R3, 0x4, R4 ;  /* 0x0000000403047825 */ /* 0x001fca00078e0204 */
[----:B------:R-:W-:Y:S01]  /*0990*/  STG.E desc[UR4][R4.64], R2 ;  /* 0x0000000204007986 */ /* 0x000fe2000c101904 */
[----:B------:R-:W-:Y:S05]  /*09a0*/  EXIT ;  /* 0x000000000000794d */ /* 0x000fea0003800000 */
.L_x_10:
[----:B------:R-:W-:-:S00]  /*09b0*/  BRA `(.L_x_10) ;  /* 0xfffffffc00fc7947 */ /* 0x000fc0000383ffff */
[----:B------:R-:W-:-:S00]  /*09c0*/  NOP ;  /* 0x0000000000007918 */ /* 0x000fc00000000000 */
        /* <DEDUP_REMOVED lines=11> */
.L_x_11:


//--------------------- .nv.shared.reserved.0     --------------------------
	.section	.nv.shared.reserved.0,"aw",@nobits
	.weak		__nv_reservedSMEM_offset_0_alias
	.size		__nv_reservedSMEM_offset_0_alias, 0, 64
	.other		__nv_reservedSMEM_offset_0_alias,@"STO_CUDA_RESERVED_SHARED STV_DEFAULT"
__nv_reservedSMEM_offset_0_alias:
	.zero		0
	.zero		64


//--------------------- .nv.constant0._Z11convolutionPfS_S_iii --------------------------
	.section	.nv.constant0._Z11convolutionPfS_S_iii,"a",@progbits
	.sectionflags	@""
	.align	4
.nv.constant0._Z11convolutionPfS_S_iii:
	.zero		932


//--------------------- SYMBOLS --------------------------

	.type		.nv.reservedSmem.offset0,@object
	.size		.nv.reservedSmem.offset0,0x4
